//
// Generated by NVIDIA NVVM Compiler
//
// Compiler Build ID: CL-36424714
// Cuda compilation tools, release 13.0, V13.0.88
// Based on NVVM 20.0.0
//

.version 9.0
.target sm_100
.address_size 64

	// .globl	_Z14add_matrix_gpuPiS_S_i

.visible .entry _Z14add_matrix_gpuPiS_S_i(
	.param .u64 .ptr .align 1 _Z14add_matrix_gpuPiS_S_i_param_0,
	.param .u64 .ptr .align 1 _Z14add_matrix_gpuPiS_S_i_param_1,
	.param .u64 .ptr .align 1 _Z14add_matrix_gpuPiS_S_i_param_2,
	.param .u32 _Z14add_matrix_gpuPiS_S_i_param_3
)
{
	.reg .pred 	%p<2>;
	.reg .b32 	%r<15>;
	.reg .b64 	%rd<11>;

	ld.param.u64 	%rd1, [_Z14add_matrix_gpuPiS_S_i_param_0];
	ld.param.u64 	%rd2, [_Z14add_matrix_gpuPiS_S_i_param_1];
	ld.param.u64 	%rd3, [_Z14add_matrix_gpuPiS_S_i_param_2];
	ld.param.u32 	%r2, [_Z14add_matrix_gpuPiS_S_i_param_3];
	mov.u32 	%r3, %ctaid.x;
	mov.u32 	%r4, %ntid.x;
	mov.u32 	%r5, %tid.x;
	mad.lo.s32 	%r6, %r3, %r4, %r5;
	mov.u32 	%r7, %ctaid.y;
	mov.u32 	%r8, %ntid.y;
	mov.u32 	%r9, %tid.y;
	mad.lo.s32 	%r10, %r7, %r8, %r9;
	mad.lo.s32 	%r1, %r2, %r10, %r6;
	max.s32 	%r11, %r10, %r6;
	setp.ge.s32 	%p1, %r11, %r2;
	@%p1 bra 	$L__BB0_2;
	cvta.to.global.u64 	%rd4, %rd1;
	cvta.to.global.u64 	%rd5, %rd2;
	cvta.to.global.u64 	%rd6, %rd3;
	mul.wide.s32 	%rd7, %r1, 4;
	add.s64 	%rd8, %rd4, %rd7;
	ld.global.u32 	%r12, [%rd8];
	add.s64 	%rd9, %rd5, %rd7;
	ld.global.u32 	%r13, [%rd9];
	add.s32 	%r14, %r13, %r12;
	add.s64 	%rd10, %rd6, %rd7;
	st.global.u32 	[%rd10], %r14;
$L__BB0_2:
	ret;

}


// ===== COMPILED SASS (sm_100) =====

	.target	sm_100

	.elftype	@"ET_EXEC"


//--------------------- .note.nv.tkinfo           --------------------------
	.section	.note.nv.tkinfo,"",@"SHT_NOTE"
	.sectionflags	@"SHF_NOTE_NV_TKINFO"
	.tkinfo
        /*0018*/ 	.word	0x00000002
        /*0030*/ 	.string	""
        /*0030*/ 	.string	"ptxas"
        /*0030*/ 	.string	"Cuda compilation tools, release 13.0, V13.0.88"
        /*0030*/ 	.string	"Build cuda_13.0.r13.0/compiler.36424714_0"
        /*0030*/ 	.string	"-arch sm_100 -m 64 "



//--------------------- .note.nv.cuinfo           --------------------------
	.section	.note.nv.cuinfo,"",@"SHT_NOTE"
	.sectionflags	@"SHF_NOTE_NV_CUINFO"
        /*0018*/ 	.short	0x0002
        /*001a*/ 	.short	0x0064
        /*001c*/ 	.short	0x0082
	.zero		2


//--------------------- .nv.info                  --------------------------
	.section	.nv.info,"",@"SHT_CUDA_INFO"
	.align	4


	//----- nvinfo : EIATTR_REGCOUNT
	.align		4
        /*0000*/ 	.byte	0x04, 0x2f
        /*0002*/ 	.short	(.L_1 - .L_0)
	.align		4
.L_0:
        /*0004*/ 	.word	index@(_Z14add_matrix_gpuPiS_S_i)
        /*0008*/ 	.word	0x0000000c


	//----- nvinfo : EIATTR_FRAME_SIZE
	.align		4
.L_1:
        /*000c*/ 	.byte	0x04, 0x11
        /*000e*/ 	.short	(.L_3 - .L_2)
	.align		4
.L_2:
        /*0010*/ 	.word	index@(_Z14add_matrix_gpuPiS_S_i)
        /*0014*/ 	.word	0x00000000


	//----- nvinfo : EIATTR_MIN_STACK_SIZE
	.align		4
.L_3:
        /*0018*/ 	.byte	0x04, 0x12
        /*001a*/ 	.short	(.L_5 - .L_4)
	.align		4
.L_4:
        /*001c*/ 	.word	index@(_Z14add_matrix_gpuPiS_S_i)
        /*0020*/ 	.word	0x00000000
.L_5:


//--------------------- .nv.compat                --------------------------
	.section	.nv.compat,"",@"SHT_CUDA_COMPAT_INFO"
	.align	4
        /*0000*/ 	.byte	0x02, 0x09, 0x00, 0x00, 0x02, 0x02, 0x01, 0x00, 0x02, 0x05, 0x05, 0x00, 0x03, 0x07, 0x01, 0x01
        /*0010*/ 	.byte	0x02, 0x03, 0x00, 0x00, 0x02, 0x06, 0x01, 0x00, 0x04, 0x0b, 0x08, 0x00, 0x09, 0x00, 0x00, 0x00
        /*0020*/ 	.byte	0x00, 0x00, 0x00, 0x00


//--------------------- .nv.info._Z14add_matrix_gpuPiS_S_i --------------------------
	.section	.nv.info._Z14add_matrix_gpuPiS_S_i,"",@"SHT_CUDA_INFO"
	.sectionflags	@""
	.align	4


	//----- nvinfo : EIATTR_CUDA_API_VERSION
	.align		4
        /*0000*/ 	.byte	0x04, 0x37
        /*0002*/ 	.short	(.L_7 - .L_6)
.L_6:
        /*0004*/ 	.word	0x00000082


	//----- nvinfo : EIATTR_KPARAM_INFO
	.align		4
.L_7:
        /*0008*/ 	.byte	0x04, 0x17
        /*000a*/ 	.short	(.L_9 - .L_8)
.L_8:
        /*000c*/ 	.word	0x00000000
        /*0010*/ 	.short	0x0003
        /*0012*/ 	.short	0x0018
        /*0014*/ 	.byte	0x00, 0xf0, 0x11, 0x00


	//----- nvinfo : EIATTR_KPARAM_INFO
	.align		4
.L_9:
        /*0018*/ 	.byte	0x04, 0x17
        /*001a*/ 	.short	(.L_11 - .L_10)
.L_10:
        /*001c*/ 	.word	0x00000000
        /*0020*/ 	.short	0x0002
        /*0022*/ 	.short	0x0010
        /*0024*/ 	.byte	0x00, 0xf5, 0x21, 0x00


	//----- nvinfo : EIATTR_KPARAM_INFO
	.align		4
.L_11:
        /*0028*/ 	.byte	0x04, 0x17
        /*002a*/ 	.short	(.L_13 - .L_12)
.L_12:
        /*002c*/ 	.word	0x00000000
        /*0030*/ 	.short	0x0001
        /*0032*/ 	.short	0x0008
        /*0034*/ 	.byte	0x00, 0xf5, 0x21, 0x00


	//----- nvinfo : EIATTR_KPARAM_INFO
	.align		4
.L_13:
        /*0038*/ 	.byte	0x04, 0x17
        /*003a*/ 	.short	(.L_15 - .L_14)
.L_14:
        /*003c*/ 	.word	0x00000000
        /*0040*/ 	.short	0x0000
        /*0042*/ 	.short	0x0000
        /*0044*/ 	.byte	0x00, 0xf5, 0x21, 0x00


	//----- nvinfo : EIATTR_SPARSE_MMA_MASK
	.align		4
.L_15:
        /*0048*/ 	.byte	0x03, 0x50
        /*004a*/ 	.short	0x0000


	//----- nvinfo : EIATTR_MAXREG_COUNT
	.align		4
        /*004c*/ 	.byte	0x03, 0x1b
        /*004e*/ 	.short	0x00ff


	//----- nvinfo : EIATTR_MERCURY_ISA_VERSION
	.align		4
        /*0050*/ 	.byte	0x03, 0x5f
        /*0052*/ 	.short	0x0101


	//----- nvinfo : EIATTR_VRC_CTA_INIT_COUNT
	.align		4
        /*0054*/ 	.byte	0x02, 0x4a
	.zero		1
	.zero		1


	//----- nvinfo : EIATTR_EXIT_INSTR_OFFSETS
	.align		4
        /*0058*/ 	.byte	0x04, 0x1c
        /*005a*/ 	.short	(.L_17 - .L_16)


	//   ....[0]....
.L_16:
        /*005c*/ 	.word	0x000000d0


	//   ....[1]....
        /*0060*/ 	.word	0x00000190


	//----- nvinfo : EIATTR_CBANK_PARAM_SIZE
	.align		4
.L_17:
        /*0064*/ 	.byte	0x03, 0x19
        /*0066*/ 	.short	0x001c


	//----- nvinfo : EIATTR_PARAM_CBANK
	.align		4
        /*0068*/ 	.byte	0x04, 0x0a
        /*006a*/ 	.short	(.L_19 - .L_18)
	.align		4
.L_18:
        /*006c*/ 	.word	index@(.nv.constant0._Z14add_matrix_gpuPiS_S_i)
        /*0070*/ 	.short	0x0380
        /*0072*/ 	.short	0x001c


	//----- nvinfo : EIATTR_SW_WAR
	.align		4
.L_19:
        /*0074*/ 	.byte	0x04, 0x36
        /*0076*/ 	.short	(.L_21 - .L_20)
.L_20:
        /*0078*/ 	.word	0x00000008
.L_21:


//--------------------- .nv.callgraph             --------------------------
	.section	.nv.callgraph,"",@"SHT_CUDA_CALLGRAPH"
	.align	4
	.sectionentsize	8
	.align		4
        /*0000*/ 	.word	0x00000000
	.align		4
        /*0004*/ 	.word	0xffffffff
	.align		4
        /*0008*/ 	.word	0x00000000
	.align		4
        /*000c*/ 	.word	0xfffffffe
	.align		4
        /*0010*/ 	.word	0x00000000
	.align		4
        /*0014*/ 	.word	0xfffffffd
	.align		4
        /*0018*/ 	.word	0x00000000
	.align		4
        /*001c*/ 	.word	0xfffffffc


//--------------------- .text._Z14add_matrix_gpuPiS_S_i --------------------------
	.section	.text._Z14add_matrix_gpuPiS_S_i,"ax",@progbits
	.align	128
        .global         _Z14add_matrix_gpuPiS_S_i
        .type           _Z14add_matrix_gpuPiS_S_i,@function
        .size           _Z14add_matrix_gpuPiS_S_i,(.L_x_1 - _Z14add_matrix_gpuPiS_S_i)
        .other          _Z14add_matrix_gpuPiS_S_i,@"STO_CUDA_ENTRY STV_DEFAULT"
_Z14add_matrix_gpuPiS_S_i:
.text._Z14add_matrix_gpuPiS_S_i:
[----:B------:R-:W-:Y:S01]  /*0000*/  LDC R1, c[0x0][0x37c] ;  /* 0x0000df00ff017b82 */ /* 0x000fe20000000800 */
[----:B------:R-:W0:Y:S07]  /*0010*/  S2R R3, SR_TID.X ;  /* 0x0000000000037919 */ /* 0x000e2e0000002100 */
[----:B------:R-:W0:Y:S01]  /*0020*/  S2UR UR4, SR_CTAID.X ;  /* 0x00000000000479c3 */ /* 0x000e220000002500 */
[----:B------:R-:W1:Y:S01]  /*0030*/  LDCU UR6, c[0x0][0x398] ;  /* 0x00007300ff0677ac */ /* 0x000e620008000800 */
[----:B------:R-:W2:Y:S06]  /*0040*/  S2R R5, SR_TID.Y ;  /* 0x0000000000057919 */ /* 0x000eac0000002200 */
[----:B------:R-:W0:Y:S08]  /*0050*/  LDC R0, c[0x0][0x360] ;  /* 0x0000d800ff007b82 */ /* 0x000e300000000800 */
[----:B------:R-:W2:Y:S08]  /*0060*/  S2UR UR5, SR_CTAID.Y ;  /* 0x00000000000579c3 */ /* 0x000eb00000002600 */
[----:B------:R-:W2:Y:S01]  /*0070*/  LDC R2, c[0x0][0x364] ;  /* 0x0000d900ff027b82 */ /* 0x000ea20000000800 */
[----:B0-----:R-:W-:-:S02]  /*0080*/  IMAD R0, R0, UR4, R3 ;  /* 0x0000000400007c24 */ /* 0x001fc4000f8e0203 */
[----:B--2---:R-:W-:-:S04]  /*0090*/  IMAD R3, R2, UR5, R5 ;  /* 0x0000000502037c24 */ /* 0x004fc8000f8e0205 */
[----:B-1----:R-:W-:Y:S01]  /*00a0*/  IMAD R9, R3, UR6, R0 ;  /* 0x0000000603097c24 */ /* 0x002fe2000f8e0200 */
[----:B------:R-:W-:-:S04]  /*00b0*/  VIMNMX R2, PT, PT, R0, R3, !PT ;  /* 0x0000000300027248 */ /* 0x000fc80007fe0100 */
[----:B------:R-:W-:-:S13]  /*00c0*/  ISETP.GE.AND P0, PT, R2, UR6, PT ;  /* 0x0000000602007c0c */ /* 0x000fda000bf06270 */
[----:B------:R-:W-:Y:S05]  /*00d0*/  @P0 EXIT ;  /* 0x000000000000094d */ /* 0x000fea0003800000 */
[----:B------:R-:W0:Y:S01]  /*00e0*/  LDC.64 R2, c[0x0][0x380] ;  /* 0x0000e000ff027b82 */ /* 0x000e220000000a00 */
[----:B------:R-:W1:Y:S07]  /*00f0*/  LDCU.64 UR4, c[0x0][0x358] ;  /* 0x00006b00ff0477ac */ /* 0x000e6e0008000a00 */
[----:B------:R-:W2:Y:S08]  /*0100*/  LDC.64 R4, c[0x0][0x388] ;  /* 0x0000e200ff047b82 */ /* 0x000eb00000000a00 */
[----:B------:R-:W3:Y:S01]  /*0110*/  LDC.64 R6, c[0x0][0x390] ;  /* 0x0000e400ff067b82 */ /* 0x000ee20000000a00 */
[----:B0-----:R-:W-:-:S06]  /*0120*/  IMAD.WIDE R2, R9, 0x4, R2 ;  /* 0x0000000409027825 */ /* 0x001fcc00078e0202 */
[----:B-1----:R-:W4:Y:S01]  /*0130*/  LDG.E R2, desc[UR4][R2.64] ;  /* 0x0000000402027981 */ /* 0x002f22000c1e1900 */
[----:B--2---:R-:W-:-:S06]  /*0140*/  IMAD.WIDE R4, R9, 0x4, R4 ;  /* 0x0000000409047825 */ /* 0x004fcc00078e0204 */
[----:B------:R-:W4:Y:S01]  /*0150*/  LDG.E R5, desc[UR4][R4.64] ;  /* 0x0000000404057981 */ /* 0x000f22000c1e1900 */
[----:B---3--:R-:W-:Y:S01]  /*0160*/  IMAD.WIDE R6, R9, 0x4, R6 ;  /* 0x0000000409067825 */ /* 0x008fe200078e0206 */
[----:B----4-:R-:W-:-:S05]  /*0170*/  IADD3 R9, PT, PT, R2, R5, RZ ;  /* 0x0000000502097210 */ /* 0x010fca0007ffe0ff */
[----:B------:R-:W-:Y:S01]  /*0180*/  STG.E desc[UR4][R6.64], R9 ;  /* 0x0000000906007986 */ /* 0x000fe2000c101904 */
[----:B------:R-:W-:Y:S05]  /*0190*/  EXIT ;  /* 0x000000000000794d */ /* 0x000fea0003800000 */
.L_x_0:
[----:B------:R-:W-:-:S00]  /*01a0*/  BRA `(.L_x_0) ;  /* 0xfffffffc00fc7947 */ /* 0x000fc0000383ffff */
[----:B------:R-:W-:-:S00]  /*01b0*/  NOP ;  /* 0x0000000000007918 */ /* 0x000fc00000000000 */
        /* <DEDUP_REMOVED lines=12> */
.L_x_1:


//--------------------- .nv.shared.reserved.0     --------------------------
	.section	.nv.shared.reserved.0,"aw",@nobits
	.weak		__nv_reservedSMEM_offset_0_alias
	.size		__nv_reservedSMEM_offset_0_alias, 0, 64
	.other		__nv_reservedSMEM_offset_0_alias,@"STO_CUDA_RESERVED_SHARED STV_DEFAULT"
__nv_reservedSMEM_offset_0_alias:
	.zero		0
	.zero		64


//--------------------- .nv.constant0._Z14add_matrix_gpuPiS_S_i --------------------------
	.section	.nv.constant0._Z14add_matrix_gpuPiS_S_i,"a",@progbits
	.sectionflags	@""
	.align	4
.nv.constant0._Z14add_matrix_gpuPiS_S_i:
	.zero		924


//--------------------- SYMBOLS --------------------------

	.type		.nv.reservedSmem.offset0,@object
	.size		.nv.reservedSmem.offset0,0x4
